//
// Generated by NVIDIA NVVM Compiler
//
// Compiler Build ID: CL-36424714
// Cuda compilation tools, release 13.0, V13.0.88
// Based on NVVM 20.0.0
//

.version 9.0
.target sm_100
.address_size 64

	// .globl	_Z6Conv1DPKfPfi
.const .align 4 .b8 DIM_1_KERNEL[20];
.const .align 4 .b8 DIM_2_KERNEL[36];
.const .align 4 .b8 DIM_3_KERNEL[108];

.visible .entry _Z6Conv1DPKfPfi(
	.param .u64 .ptr .align 1 _Z6Conv1DPKfPfi_param_0,
	.param .u64 .ptr .align 1 _Z6Conv1DPKfPfi_param_1,
	.param .u32 _Z6Conv1DPKfPfi_param_2
)
{
	.reg .pred 	%p<2>;
	.reg .b32 	%r<6>;
	.reg .b32 	%f<21>;
	.reg .b64 	%rd<8>;

	ld.param.u64 	%rd1, [_Z6Conv1DPKfPfi_param_0];
	ld.param.u64 	%rd2, [_Z6Conv1DPKfPfi_param_1];
	ld.param.u32 	%r2, [_Z6Conv1DPKfPfi_param_2];
	mov.u32 	%r3, %tid.x;
	mov.u32 	%r4, %ntid.x;
	mov.u32 	%r5, %ctaid.x;
	mad.lo.s32 	%r1, %r4, %r5, %r3;
	setp.ge.s32 	%p1, %r1, %r2;
	@%p1 bra 	$L__BB0_2;
	cvta.to.global.u64 	%rd3, %rd2;
	cvta.to.global.u64 	%rd4, %rd1;
	mul.wide.s32 	%rd5, %r1, 4;
	add.s64 	%rd6, %rd4, %rd5;
	ld.global.f32 	%f1, [%rd6];
	ld.const.f32 	%f2, [DIM_1_KERNEL];
	mul.f32 	%f3, %f1, %f2;
	max.f32 	%f4, %f3, 0fFF800000;
	ld.global.f32 	%f5, [%rd6+4];
	ld.const.f32 	%f6, [DIM_1_KERNEL+4];
	mul.f32 	%f7, %f5, %f6;
	max.f32 	%f8, %f4, %f7;
	ld.global.f32 	%f9, [%rd6+8];
	ld.const.f32 	%f10, [DIM_1_KERNEL+8];
	mul.f32 	%f11, %f9, %f10;
	max.f32 	%f12, %f8, %f11;
	ld.global.f32 	%f13, [%rd6+12];
	ld.const.f32 	%f14, [DIM_1_KERNEL+12];
	mul.f32 	%f15, %f13, %f14;
	max.f32 	%f16, %f12, %f15;
	ld.global.f32 	%f17, [%rd6+16];
	ld.const.f32 	%f18, [DIM_1_KERNEL+16];
	mul.f32 	%f19, %f17, %f18;
	max.f32 	%f20, %f16, %f19;
	add.s64 	%rd7, %rd3, %rd5;
	st.global.f32 	[%rd7], %f20;
$L__BB0_2:
	ret;

}
	// .globl	_Z6Conv2DPKfPfii
.visible .entry _Z6Conv2DPKfPfii(
	.param .u64 .ptr .align 1 _Z6Conv2DPKfPfii_param_0,
	.param .u64 .ptr .align 1 _Z6Conv2DPKfPfii_param_1,
	.param .u32 _Z6Conv2DPKfPfii_param_2,
	.param .u32 _Z6Conv2DPKfPfii_param_3
)
{
	.reg .pred 	%p<4>;
	.reg .b32 	%r<16>;
	.reg .b32 	%f<28>;
	.reg .b64 	%rd<12>;

	ld.param.u64 	%rd1, [_Z6Conv2DPKfPfii_param_0];
	ld.param.u64 	%rd2, [_Z6Conv2DPKfPfii_param_1];
	ld.param.u32 	%r4, [_Z6Conv2DPKfPfii_param_2];
	ld.param.u32 	%r3, [_Z6Conv2DPKfPfii_param_3];
	mov.u32 	%r6, %tid.x;
	mov.u32 	%r7, %ntid.x;
	mov.u32 	%r8, %ctaid.x;
	mad.lo.s32 	%r1, %r7, %r8, %r6;
	mov.u32 	%r9, %tid.y;
	mov.u32 	%r10, %ntid.y;
	mov.u32 	%r11, %ctaid.y;
	mad.lo.s32 	%r12, %r10, %r11, %r9;
	setp.ge.s32 	%p1, %r1, %r3;
	setp.ge.s32 	%p2, %r12, %r4;
	or.pred  	%p3, %p1, %p2;
	@%p3 bra 	$L__BB1_2;
	cvta.to.global.u64 	%rd3, %rd2;
	cvta.to.global.u64 	%rd4, %rd1;
	add.s32 	%r13, %r3, 2;
	mad.lo.s32 	%r14, %r12, %r13, %r1;
	mul.wide.s32 	%rd5, %r14, 4;
	add.s64 	%rd6, %rd4, %rd5;
	ld.global.f32 	%f1, [%rd6];
	ld.const.f32 	%f2, [DIM_2_KERNEL];
	fma.rn.f32 	%f3, %f1, %f2, 0f00000000;
	ld.global.f32 	%f4, [%rd6+4];
	ld.const.f32 	%f5, [DIM_2_KERNEL+4];
	fma.rn.f32 	%f6, %f4, %f5, %f3;
	ld.global.f32 	%f7, [%rd6+8];
	ld.const.f32 	%f8, [DIM_2_KERNEL+8];
	fma.rn.f32 	%f9, %f7, %f8, %f6;
	mul.wide.s32 	%rd7, %r13, 4;
	add.s64 	%rd8, %rd6, %rd7;
	ld.global.f32 	%f10, [%rd8];
	ld.const.f32 	%f11, [DIM_2_KERNEL+12];
	fma.rn.f32 	%f12, %f10, %f11, %f9;
	ld.global.f32 	%f13, [%rd8+4];
	ld.const.f32 	%f14, [DIM_2_KERNEL+16];
	fma.rn.f32 	%f15, %f13, %f14, %f12;
	ld.global.f32 	%f16, [%rd8+8];
	ld.const.f32 	%f17, [DIM_2_KERNEL+20];
	fma.rn.f32 	%f18, %f16, %f17, %f15;
	add.s64 	%rd9, %rd8, %rd7;
	ld.global.f32 	%f19, [%rd9];
	ld.const.f32 	%f20, [DIM_2_KERNEL+24];
	fma.rn.f32 	%f21, %f19, %f20, %f18;
	ld.global.f32 	%f22, [%rd9+4];
	ld.const.f32 	%f23, [DIM_2_KERNEL+28];
	fma.rn.f32 	%f24, %f22, %f23, %f21;
	ld.global.f32 	%f25, [%rd9+8];
	ld.const.f32 	%f26, [DIM_2_KERNEL+32];
	fma.rn.f32 	%f27, %f25, %f26, %f24;
	mad.lo.s32 	%r15, %r12, %r3, %r1;
	mul.wide.s32 	%rd10, %r15, 4;
	add.s64 	%rd11, %rd3, %rd10;
	st.global.f32 	[%rd11], %f27;
$L__BB1_2:
	ret;

}
	// .globl	_Z6Conv3DPKfPfiii
.visible .entry _Z6Conv3DPKfPfiii(
	.param .u64 .ptr .align 1 _Z6Conv3DPKfPfiii_param_0,
	.param .u64 .ptr .align 1 _Z6Conv3DPKfPfiii_param_1,
	.param .u32 _Z6Conv3DPKfPfiii_param_2,
	.param .u32 _Z6Conv3DPKfPfiii_param_3,
	.param .u32 _Z6Conv3DPKfPfiii_param_4
)
{
	.reg .pred 	%p<6>;
	.reg .b32 	%r<28>;
	.reg .b32 	%f<82>;
	.reg .b64 	%rd<20>;

	ld.param.u64 	%rd1, [_Z6Conv3DPKfPfiii_param_0];
	ld.param.u64 	%rd2, [_Z6Conv3DPKfPfiii_param_1];
	ld.param.u32 	%r6, [_Z6Conv3DPKfPfiii_param_2];
	ld.param.u32 	%r7, [_Z6Conv3DPKfPfiii_param_3];
	ld.param.u32 	%r5, [_Z6Conv3DPKfPfiii_param_4];
	mov.u32 	%r8, %tid.x;
	mov.u32 	%r9, %ntid.x;
	mov.u32 	%r10, %ctaid.x;
	mad.lo.s32 	%r1, %r9, %r10, %r8;
	mov.u32 	%r11, %tid.y;
	mov.u32 	%r12, %ntid.y;
	mov.u32 	%r13, %ctaid.y;
	mad.lo.s32 	%r14, %r12, %r13, %r11;
	mov.u32 	%r15, %tid.z;
	mov.u32 	%r16, %ntid.z;
	mov.u32 	%r17, %ctaid.z;
	mad.lo.s32 	%r3, %r16, %r17, %r15;
	setp.ge.s32 	%p1, %r1, %r5;
	setp.ge.s32 	%p2, %r14, %r7;
	or.pred  	%p3, %p1, %p2;
	setp.ge.s32 	%p4, %r3, %r6;
	or.pred  	%p5, %p4, %p3;
	@%p5 bra 	$L__BB2_2;
	cvta.to.global.u64 	%rd3, %rd2;
	cvta.to.global.u64 	%rd4, %rd1;
	add.s32 	%r18, %r7, 2;
	add.s32 	%r19, %r5, 2;
	mad.lo.s32 	%r20, %r3, %r18, %r14;
	mad.lo.s32 	%r21, %r20, %r19, %r1;
	mul.wide.s32 	%rd5, %r21, 4;
	add.s64 	%rd6, %rd4, %rd5;
	ld.global.f32 	%f1, [%rd6];
	ld.const.f32 	%f2, [DIM_3_KERNEL];
	fma.rn.f32 	%f3, %f1, %f2, 0f00000000;
	ld.global.f32 	%f4, [%rd6+4];
	ld.const.f32 	%f5, [DIM_3_KERNEL+4];
	fma.rn.f32 	%f6, %f4, %f5, %f3;
	ld.global.f32 	%f7, [%rd6+8];
	ld.const.f32 	%f8, [DIM_3_KERNEL+8];
	fma.rn.f32 	%f9, %f7, %f8, %f6;
	mul.wide.s32 	%rd7, %r19, 4;
	add.s64 	%rd8, %rd6, %rd7;
	ld.global.f32 	%f10, [%rd8];
	ld.const.f32 	%f11, [DIM_3_KERNEL+12];
	fma.rn.f32 	%f12, %f10, %f11, %f9;
	ld.global.f32 	%f13, [%rd8+4];
	ld.const.f32 	%f14, [DIM_3_KERNEL+16];
	fma.rn.f32 	%f15, %f13, %f14, %f12;
	ld.global.f32 	%f16, [%rd8+8];
	ld.const.f32 	%f17, [DIM_3_KERNEL+20];
	fma.rn.f32 	%f18, %f16, %f17, %f15;
	add.s64 	%rd9, %rd8, %rd7;
	ld.global.f32 	%f19, [%rd9];
	ld.const.f32 	%f20, [DIM_3_KERNEL+24];
	fma.rn.f32 	%f21, %f19, %f20, %f18;
	ld.global.f32 	%f22, [%rd9+4];
	ld.const.f32 	%f23, [DIM_3_KERNEL+28];
	fma.rn.f32 	%f24, %f22, %f23, %f21;
	ld.global.f32 	%f25, [%rd9+8];
	ld.const.f32 	%f26, [DIM_3_KERNEL+32];
	fma.rn.f32 	%f27, %f25, %f26, %f24;
	add.s32 	%r22, %r20, %r18;
	mad.lo.s32 	%r23, %r22, %r19, %r1;
	mul.wide.s32 	%rd10, %r23, 4;
	add.s64 	%rd11, %rd4, %rd10;
	ld.global.f32 	%f28, [%rd11];
	ld.const.f32 	%f29, [DIM_3_KERNEL+36];
	fma.rn.f32 	%f30, %f28, %f29, %f27;
	ld.global.f32 	%f31, [%rd11+4];
	ld.const.f32 	%f32, [DIM_3_KERNEL+40];
	fma.rn.f32 	%f33, %f31, %f32, %f30;
	ld.global.f32 	%f34, [%rd11+8];
	ld.const.f32 	%f35, [DIM_3_KERNEL+44];
	fma.rn.f32 	%f36, %f34, %f35, %f33;
	add.s64 	%rd12, %rd11, %rd7;
	ld.global.f32 	%f37, [%rd12];
	ld.const.f32 	%f38, [DIM_3_KERNEL+48];
	fma.rn.f32 	%f39, %f37, %f38, %f36;
	ld.global.f32 	%f40, [%rd12+4];
	ld.const.f32 	%f41, [DIM_3_KERNEL+52];
	fma.rn.f32 	%f42, %f40, %f41, %f39;
	ld.global.f32 	%f43, [%rd12+8];
	ld.const.f32 	%f44, [DIM_3_KERNEL+56];
	fma.rn.f32 	%f45, %f43, %f44, %f42;
	add.s64 	%rd13, %rd12, %rd7;
	ld.global.f32 	%f46, [%rd13];
	ld.const.f32 	%f47, [DIM_3_KERNEL+60];
	fma.rn.f32 	%f48, %f46, %f47, %f45;
	ld.global.f32 	%f49, [%rd13+4];
	ld.const.f32 	%f50, [DIM_3_KERNEL+64];
	fma.rn.f32 	%f51, %f49, %f50, %f48;
	ld.global.f32 	%f52, [%rd13+8];
	ld.const.f32 	%f53, [DIM_3_KERNEL+68];
	fma.rn.f32 	%f54, %f52, %f53, %f51;
	add.s32 	%r24, %r22, %r18;
	mad.lo.s32 	%r25, %r24, %r19, %r1;
	mul.wide.s32 	%rd14, %r25, 4;
	add.s64 	%rd15, %rd4, %rd14;
	ld.global.f32 	%f55, [%rd15];
	ld.const.f32 	%f56, [DIM_3_KERNEL+72];
	fma.rn.f32 	%f57, %f55, %f56, %f54;
	ld.global.f32 	%f58, [%rd15+4];
	ld.const.f32 	%f59, [DIM_3_KERNEL+76];
	fma.rn.f32 	%f60, %f58, %f59, %f57;
	ld.global.f32 	%f61, [%rd15+8];
	ld.const.f32 	%f62, [DIM_3_KERNEL+80];
	fma.rn.f32 	%f63, %f61, %f62, %f60;
	add.s64 	%rd16, %rd15, %rd7;
	ld.global.f32 	%f64, [%rd16];
	ld.const.f32 	%f65, [DIM_3_KERNEL+84];
	fma.rn.f32 	%f66, %f64, %f65, %f63;
	ld.global.f32 	%f67, [%rd16+4];
	ld.const.f32 	%f68, [DIM_3_KERNEL+88];
	fma.rn.f32 	%f69, %f67, %f68, %f66;
	ld.global.f32 	%f70, [%rd16+8];
	ld.const.f32 	%f71, [DIM_3_KERNEL+92];
	fma.rn.f32 	%f72, %f70, %f71, %f69;
	add.s64 	%rd17, %rd16, %rd7;
	ld.global.f32 	%f73, [%rd17];
	ld.const.f32 	%f74, [DIM_3_KERNEL+96];
	fma.rn.f32 	%f75, %f73, %f74, %f72;
	ld.global.f32 	%f76, [%rd17+4];
	ld.const.f32 	%f77, [DIM_3_KERNEL+100];
	fma.rn.f32 	%f78, %f76, %f77, %f75;
	ld.global.f32 	%f79, [%rd17+8];
	ld.const.f32 	%f80, [DIM_3_KERNEL+104];
	fma.rn.f32 	%f81, %f79, %f80, %f78;
	mad.lo.s32 	%r26, %r3, %r7, %r14;
	mad.lo.s32 	%r27, %r26, %r5, %r1;
	mul.wide.s32 	%rd18, %r27, 4;
	add.s64 	%rd19, %rd3, %rd18;
	st.global.f32 	[%rd19], %f81;
$L__BB2_2:
	ret;

}


// ===== COMPILED SASS (sm_100) =====

	.target	sm_100

	.elftype	@"ET_EXEC"


//--------------------- .note.nv.tkinfo           --------------------------
	.section	.note.nv.tkinfo,"",@"SHT_NOTE"
	.sectionflags	@"SHF_NOTE_NV_TKINFO"
	.tkinfo
        /*0018*/ 	.word	0x00000002
        /*0030*/ 	.string	""
        /*0030*/ 	.string	"ptxas"
        /*0030*/ 	.string	"Cuda compilation tools, release 13.0, V13.0.88"
        /*0030*/ 	.string	"Build cuda_13.0.r13.0/compiler.36424714_0"
        /*0030*/ 	.string	"-arch sm_100 -m 64 "



//--------------------- .note.nv.cuinfo           --------------------------
	.section	.note.nv.cuinfo,"",@"SHT_NOTE"
	.sectionflags	@"SHF_NOTE_NV_CUINFO"
        /*0018*/ 	.short	0x0002
        /*001a*/ 	.short	0x0064
        /*001c*/ 	.short	0x0082
	.zero		2


//--------------------- .nv.info                  --------------------------
	.section	.nv.info,"",@"SHT_CUDA_INFO"
	.align	4


	//----- nvinfo : EIATTR_REGCOUNT
	.align		4
        /*0000*/ 	.byte	0x04, 0x2f
        /*0002*/ 	.short	(.L_4 - .L_3)
	.align		4
.L_3:
        /*0004*/ 	.word	index@(_Z6Conv1DPKfPfi)
        /*0008*/ 	.word	0x0000000f


	//----- nvinfo : EIATTR_FRAME_SIZE
	.align		4
.L_4:
        /*000c*/ 	.byte	0x04, 0x11
        /*000e*/ 	.short	(.L_6 - .L_5)
	.align		4
.L_5:
        /*0010*/ 	.word	index@(_Z6Conv1DPKfPfi)
        /*0014*/ 	.word	0x00000000


	//----- nvinfo : EIATTR_REGCOUNT
	.align		4
.L_6:
        /*0018*/ 	.byte	0x04, 0x2f
        /*001a*/ 	.short	(.L_8 - .L_7)
	.align		4
.L_7:
        /*001c*/ 	.word	index@(_Z6Conv2DPKfPfii)
        /*0020*/ 	.word	0x0000001e


	//----- nvinfo : EIATTR_FRAME_SIZE
	.align		4
.L_8:
        /*0024*/ 	.byte	0x04, 0x11
        /*0026*/ 	.short	(.L_10 - .L_9)
	.align		4
.L_9:
        /*0028*/ 	.word	index@(_Z6Conv2DPKfPfii)
        /*002c*/ 	.word	0x00000000


	//----- nvinfo : EIATTR_REGCOUNT
	.align		4
.L_10:
        /*0030*/ 	.byte	0x04, 0x2f
        /*0032*/ 	.short	(.L_12 - .L_11)
	.align		4
.L_11:
        /*0034*/ 	.word	index@(_Z6Conv3DPKfPfiii)
        /*0038*/ 	.word	0x00000020


	//----- nvinfo : EIATTR_FRAME_SIZE
	.align		4
.L_12:
        /*003c*/ 	.byte	0x04, 0x11
        /*003e*/ 	.short	(.L_14 - .L_13)
	.align		4
.L_13:
        /*0040*/ 	.word	index@(_Z6Conv3DPKfPfiii)
        /*0044*/ 	.word	0x00000000


	//----- nvinfo : EIATTR_MIN_STACK_SIZE
	.align		4
.L_14:
        /*0048*/ 	.byte	0x04, 0x12
        /*004a*/ 	.short	(.L_16 - .L_15)
	.align		4
.L_15:
        /*004c*/ 	.word	index@(_Z6Conv3DPKfPfiii)
        /*0050*/ 	.word	0x00000000


	//----- nvinfo : EIATTR_MIN_STACK_SIZE
	.align		4
.L_16:
        /*0054*/ 	.byte	0x04, 0x12
        /*0056*/ 	.short	(.L_18 - .L_17)
	.align		4
.L_17:
        /*0058*/ 	.word	index@(_Z6Conv2DPKfPfii)
        /*005c*/ 	.word	0x00000000


	//----- nvinfo : EIATTR_MIN_STACK_SIZE
	.align		4
.L_18:
        /*0060*/ 	.byte	0x04, 0x12
        /*0062*/ 	.short	(.L_20 - .L_19)
	.align		4
.L_19:
        /*0064*/ 	.word	index@(_Z6Conv1DPKfPfi)
        /*0068*/ 	.word	0x00000000
.L_20:


//--------------------- .nv.compat                --------------------------
	.section	.nv.compat,"",@"SHT_CUDA_COMPAT_INFO"
	.align	4
        /*0000*/ 	.byte	0x02, 0x09, 0x00, 0x00, 0x02, 0x02, 0x01, 0x00, 0x02, 0x05, 0x05, 0x00, 0x03, 0x07, 0x01, 0x01
        /*0010*/ 	.byte	0x02, 0x03, 0x00, 0x00, 0x02, 0x06, 0x01, 0x00, 0x04, 0x0b, 0x08, 0x00, 0x09, 0x00, 0x00, 0x00
        /*0020*/ 	.byte	0x00, 0x00, 0x00, 0x00


//--------------------- .nv.info._Z6Conv3DPKfPfiii --------------------------
	.section	.nv.info._Z6Conv3DPKfPfiii,"",@"SHT_CUDA_INFO"
	.sectionflags	@""
	.align	4


	//----- nvinfo : EIATTR_CUDA_API_VERSION
	.align		4
        /*0000*/ 	.byte	0x04, 0x37
        /*0002*/ 	.short	(.L_22 - .L_21)
.L_21:
        /*0004*/ 	.word	0x00000082


	//----- nvinfo : EIATTR_KPARAM_INFO
	.align		4
.L_22:
        /*0008*/ 	.byte	0x04, 0x17
        /*000a*/ 	.short	(.L_24 - .L_23)
.L_23:
        /*000c*/ 	.word	0x00000000
        /*0010*/ 	.short	0x0004
        /*0012*/ 	.short	0x0018
        /*0014*/ 	.byte	0x00, 0xf0, 0x11, 0x00


	//----- nvinfo : EIATTR_KPARAM_INFO
	.align		4
.L_24:
        /*0018*/ 	.byte	0x04, 0x17
        /*001a*/ 	.short	(.L_26 - .L_25)
.L_25:
        /*001c*/ 	.word	0x00000000
        /*0020*/ 	.short	0x0003
        /*0022*/ 	.short	0x0014
        /*0024*/ 	.byte	0x00, 0xf0, 0x11, 0x00


	//----- nvinfo : EIATTR_KPARAM_INFO
	.align		4
.L_26:
        /*0028*/ 	.byte	0x04, 0x17
        /*002a*/ 	.short	(.L_28 - .L_27)
.L_27:
        /*002c*/ 	.word	0x00000000
        /*0030*/ 	.short	0x0002
        /*0032*/ 	.short	0x0010
        /*0034*/ 	.byte	0x00, 0xf0, 0x11, 0x00


	//----- nvinfo : EIATTR_KPARAM_INFO
	.align		4
.L_28:
        /*0038*/ 	.byte	0x04, 0x17
        /*003a*/ 	.short	(.L_30 - .L_29)
.L_29:
        /*003c*/ 	.word	0x00000000
        /*0040*/ 	.short	0x0001
        /*0042*/ 	.short	0x0008
        /*0044*/ 	.byte	0x00, 0xf5, 0x21, 0x00


	//----- nvinfo : EIATTR_KPARAM_INFO
	.align		4
.L_30:
        /*0048*/ 	.byte	0x04, 0x17
        /*004a*/ 	.short	(.L_32 - .L_31)
.L_31:
        /*004c*/ 	.word	0x00000000
        /*0050*/ 	.short	0x0000
        /*0052*/ 	.short	0x0000
        /*0054*/ 	.byte	0x00, 0xf5, 0x21, 0x00


	//----- nvinfo : EIATTR_SPARSE_MMA_MASK
	.align		4
.L_32:
        /*0058*/ 	.byte	0x03, 0x50
        /*005a*/ 	.short	0x0000


	//----- nvinfo : EIATTR_MAXREG_COUNT
	.align		4
        /*005c*/ 	.byte	0x03, 0x1b
        /*005e*/ 	.short	0x00ff


	//----- nvinfo : EIATTR_MERCURY_ISA_VERSION
	.align		4
        /*0060*/ 	.byte	0x03, 0x5f
        /*0062*/ 	.short	0x0101


	//----- nvinfo : EIATTR_VRC_CTA_INIT_COUNT
	.align		4
        /*0064*/ 	.byte	0x02, 0x4a
	.zero		1
	.zero		1


	//----- nvinfo : EIATTR_EXIT_INSTR_OFFSETS
	.align		4
        /*0068*/ 	.byte	0x04, 0x1c
        /*006a*/ 	.short	(.L_34 - .L_33)


	//   ....[0]....
.L_33:
        /*006c*/ 	.word	0x00000120


	//   ....[1]....
        /*0070*/ 	.word	0x00000690


	//----- nvinfo : EIATTR_CBANK_PARAM_SIZE
	.align		4
.L_34:
        /*0074*/ 	.byte	0x03, 0x19
        /*0076*/ 	.short	0x001c


	//----- nvinfo : EIATTR_PARAM_CBANK
	.align		4
        /*0078*/ 	.byte	0x04, 0x0a
        /*007a*/ 	.short	(.L_36 - .L_35)
	.align		4
.L_35:
        /*007c*/ 	.word	index@(.nv.constant0._Z6Conv3DPKfPfiii)
        /*0080*/ 	.short	0x0380
        /*0082*/ 	.short	0x001c


	//----- nvinfo : EIATTR_SW_WAR
	.align		4
.L_36:
        /*0084*/ 	.byte	0x04, 0x36
        /*0086*/ 	.short	(.L_38 - .L_37)
.L_37:
        /*0088*/ 	.word	0x00000008
.L_38:


//--------------------- .nv.info._Z6Conv2DPKfPfii --------------------------
	.section	.nv.info._Z6Conv2DPKfPfii,"",@"SHT_CUDA_INFO"
	.sectionflags	@""
	.align	4


	//----- nvinfo : EIATTR_CUDA_API_VERSION
	.align		4
        /*0000*/ 	.byte	0x04, 0x37
        /*0002*/ 	.short	(.L_40 - .L_39)
.L_39:
        /*0004*/ 	.word	0x00000082


	//----- nvinfo : EIATTR_KPARAM_INFO
	.align		4
.L_40:
        /*0008*/ 	.byte	0x04, 0x17
        /*000a*/ 	.short	(.L_42 - .L_41)
.L_41:
        /*000c*/ 	.word	0x00000000
        /*0010*/ 	.short	0x0003
        /*0012*/ 	.short	0x0014
        /*0014*/ 	.byte	0x00, 0xf0, 0x11, 0x00


	//----- nvinfo : EIATTR_KPARAM_INFO
	.align		4
.L_42:
        /*0018*/ 	.byte	0x04, 0x17
        /*001a*/ 	.short	(.L_44 - .L_43)
.L_43:
        /*001c*/ 	.word	0x00000000
        /*0020*/ 	.short	0x0002
        /*0022*/ 	.short	0x0010
        /*0024*/ 	.byte	0x00, 0xf0, 0x11, 0x00


	//----- nvinfo : EIATTR_KPARAM_INFO
	.align		4
.L_44:
        /*0028*/ 	.byte	0x04, 0x17
        /*002a*/ 	.short	(.L_46 - .L_45)
.L_45:
        /*002c*/ 	.word	0x00000000
        /*0030*/ 	.short	0x0001
        /*0032*/ 	.short	0x0008
        /*0034*/ 	.byte	0x00, 0xf5, 0x21, 0x00


	//----- nvinfo : EIATTR_KPARAM_INFO
	.align		4
.L_46:
        /*0038*/ 	.byte	0x04, 0x17
        /*003a*/ 	.short	(.L_48 - .L_47)
.L_47:
        /*003c*/ 	.word	0x00000000
        /*0040*/ 	.short	0x0000
        /*0042*/ 	.short	0x0000
        /*0044*/ 	.byte	0x00, 0xf5, 0x21, 0x00


	//----- nvinfo : EIATTR_SPARSE_MMA_MASK
	.align		4
.L_48:
        /*0048*/ 	.byte	0x03, 0x50
        /*004a*/ 	.short	0x0000


	//----- nvinfo : EIATTR_MAXREG_COUNT
	.align		4
        /*004c*/ 	.byte	0x03, 0x1b
        /*004e*/ 	.short	0x00ff


	//----- nvinfo : EIATTR_MERCURY_ISA_VERSION
	.align		4
        /*0050*/ 	.byte	0x03, 0x5f
        /*0052*/ 	.short	0x0101


	//----- nvinfo : EIATTR_VRC_CTA_INIT_COUNT
	.align		4
        /*0054*/ 	.byte	0x02, 0x4a
	.zero		1
	.zero		1


	//----- nvinfo : EIATTR_EXIT_INSTR_OFFSETS
	.align		4
        /*0058*/ 	.byte	0x04, 0x1c
        /*005a*/ 	.short	(.L_50 - .L_49)


	//   ....[0]....
.L_49:
        /*005c*/ 	.word	0x000000c0


	//   ....[1]....
        /*0060*/ 	.word	0x000002e0


	//----- nvinfo : EIATTR_CBANK_PARAM_SIZE
	.align		4
.L_50:
        /*0064*/ 	.byte	0x03, 0x19
        /*0066*/ 	.short	0x0018


	//----- nvinfo : EIATTR_PARAM_CBANK
	.align		4
        /*0068*/ 	.byte	0x04, 0x0a
        /*006a*/ 	.short	(.L_52 - .L_51)
	.align		4
.L_51:
        /*006c*/ 	.word	index@(.nv.constant0._Z6Conv2DPKfPfii)
        /*0070*/ 	.short	0x0380
        /*0072*/ 	.short	0x0018


	//----- nvinfo : EIATTR_SW_WAR
	.align		4
.L_52:
        /*0074*/ 	.byte	0x04, 0x36
        /*0076*/ 	.short	(.L_54 - .L_53)
.L_53:
        /*0078*/ 	.word	0x00000008
.L_54:


//--------------------- .nv.info._Z6Conv1DPKfPfi  --------------------------
	.section	.nv.info._Z6Conv1DPKfPfi,"",@"SHT_CUDA_INFO"
	.sectionflags	@""
	.align	4


	//----- nvinfo : EIATTR_CUDA_API_VERSION
	.align		4
        /*0000*/ 	.byte	0x04, 0x37
        /*0002*/ 	.short	(.L_56 - .L_55)
.L_55:
        /*0004*/ 	.word	0x00000082


	//----- nvinfo : EIATTR_KPARAM_INFO
	.align		4
.L_56:
        /*0008*/ 	.byte	0x04, 0x17
        /*000a*/ 	.short	(.L_58 - .L_57)
.L_57:
        /*000c*/ 	.word	0x00000000
        /*0010*/ 	.short	0x0002
        /*0012*/ 	.short	0x0010
        /*0014*/ 	.byte	0x00, 0xf0, 0x11, 0x00


	//----- nvinfo : EIATTR_KPARAM_INFO
	.align		4
.L_58:
        /*0018*/ 	.byte	0x04, 0x17
        /*001a*/ 	.short	(.L_60 - .L_59)
.L_59:
        /*001c*/ 	.word	0x00000000
        /*0020*/ 	.short	0x0001
        /*0022*/ 	.short	0x0008
        /*0024*/ 	.byte	0x00, 0xf5, 0x21, 0x00


	//----- nvinfo : EIATTR_KPARAM_INFO
	.align		4
.L_60:
        /*0028*/ 	.byte	0x04, 0x17
        /*002a*/ 	.short	(.L_62 - .L_61)
.L_61:
        /*002c*/ 	.word	0x00000000
        /*0030*/ 	.short	0x0000
        /*0032*/ 	.short	0x0000
        /*0034*/ 	.byte	0x00, 0xf5, 0x21, 0x00


	//----- nvinfo : EIATTR_SPARSE_MMA_MASK
	.align		4
.L_62:
        /*0038*/ 	.byte	0x03, 0x50
        /*003a*/ 	.short	0x0000


	//----- nvinfo : EIATTR_MAXREG_COUNT
	.align		4
        /*003c*/ 	.byte	0x03, 0x1b
        /*003e*/ 	.short	0x00ff


	//----- nvinfo : EIATTR_MERCURY_ISA_VERSION
	.align		4
        /*0040*/ 	.byte	0x03, 0x5f
        /*0042*/ 	.short	0x0101


	//----- nvinfo : EIATTR_VRC_CTA_INIT_COUNT
	.align		4
        /*0044*/ 	.byte	0x02, 0x4a
	.zero		1
	.zero		1


	//----- nvinfo : EIATTR_EXIT_INSTR_OFFSETS
	.align		4
        /*0048*/ 	.byte	0x04, 0x1c
        /*004a*/ 	.short	(.L_64 - .L_63)


	//   ....[0]....
.L_63:
        /*004c*/ 	.word	0x00000070


	//   ....[1]....
        /*0050*/ 	.word	0x000001d0


	//----- nvinfo : EIATTR_CBANK_PARAM_SIZE
	.align		4
.L_64:
        /*0054*/ 	.byte	0x03, 0x19
        /*0056*/ 	.short	0x0014


	//----- nvinfo : EIATTR_PARAM_CBANK
	.align		4
        /*0058*/ 	.byte	0x04, 0x0a
        /*005a*/ 	.short	(.L_66 - .L_65)
	.align		4
.L_65:
        /*005c*/ 	.word	index@(.nv.constant0._Z6Conv1DPKfPfi)
        /*0060*/ 	.short	0x0380
        /*0062*/ 	.short	0x0014


	//----- nvinfo : EIATTR_SW_WAR
	.align		4
.L_66:
        /*0064*/ 	.byte	0x04, 0x36
        /*0066*/ 	.short	(.L_68 - .L_67)
.L_67:
        /*0068*/ 	.word	0x00000008
.L_68:


//--------------------- .nv.callgraph             --------------------------
	.section	.nv.callgraph,"",@"SHT_CUDA_CALLGRAPH"
	.align	4
	.sectionentsize	8
	.align		4
        /*0000*/ 	.word	0x00000000
	.align		4
        /*0004*/ 	.word	0xffffffff
	.align		4
        /*0008*/ 	.word	0x00000000
	.align		4
        /*000c*/ 	.word	0xfffffffe
	.align		4
        /*0010*/ 	.word	0x00000000
	.align		4
        /*0014*/ 	.word	0xfffffffd
	.align		4
        /*0018*/ 	.word	0x00000000
	.align		4
        /*001c*/ 	.word	0xfffffffc


//--------------------- .nv.constant3             --------------------------
	.section	.nv.constant3,"a",@progbits
	.align	4
.nv.constant3:
	.type		DIM_1_KERNEL,@object
	.size		DIM_1_KERNEL,(DIM_2_KERNEL - DIM_1_KERNEL)
DIM_1_KERNEL:
	.zero		20
	.type		DIM_2_KERNEL,@object
	.size		DIM_2_KERNEL,(DIM_3_KERNEL - DIM_2_KERNEL)
DIM_2_KERNEL:
	.zero		36
	.type		DIM_3_KERNEL,@object
	.size		DIM_3_KERNEL,(.L_2 - DIM_3_KERNEL)
DIM_3_KERNEL:
	.zero		108
.L_2:


//--------------------- .text._Z6Conv3DPKfPfiii   --------------------------
	.section	.text._Z6Conv3DPKfPfiii,"ax",@progbits
	.align	128
        .global         _Z6Conv3DPKfPfiii
        .type           _Z6Conv3DPKfPfiii,@function
        .size           _Z6Conv3DPKfPfiii,(.L_x_3 - _Z6Conv3DPKfPfiii)
        .other          _Z6Conv3DPKfPfiii,@"STO_CUDA_ENTRY STV_DEFAULT"
_Z6Conv3DPKfPfiii:
.text._Z6Conv3DPKfPfiii:
[----:B------:R-:W-:Y:S01]  /*0000*/  LDC R1, c[0x0][0x37c] ;  /* 0x0000df00ff017b82 */ /* 0x000fe20000000800 */
[----:B------:R-:W0:Y:S01]  /*0010*/  S2R R5, SR_TID.Y ;  /* 0x0000000000057919 */ /* 0x000e220000002200 */
[----:B------:R-:W1:Y:S06]  /*0020*/  LDCU UR4, c[0x0][0x360] ;  /* 0x00006c00ff0477ac */ /* 0x000e6c0008000800 */
[----:B------:R-:W2:Y:S01]  /*0030*/  LDC R6, c[0x0][0x398] ;  /* 0x0000e600ff067b82 */ /* 0x000ea20000000800 */
[----:B------:R-:W0:Y:S01]  /*0040*/  S2R R2, SR_CTAID.Y ;  /* 0x0000000000027919 */ /* 0x000e220000002600 */
[----:B------:R-:W0:Y:S01]  /*0050*/  LDCU UR5, c[0x0][0x364] ;  /* 0x00006c80ff0577ac */ /* 0x000e220008000800 */
[----:B------:R-:W1:Y:S01]  /*0060*/  S2R R3, SR_TID.X ;  /* 0x0000000000037919 */ /* 0x000e620000002100 */
[----:B------:R-:W3:Y:S01]  /*0070*/  LDCU.64 UR8, c[0x0][0x390] ;  /* 0x00007200ff0877ac */ /* 0x000ee20008000a00 */
[----:B------:R-:W1:Y:S01]  /*0080*/  S2R R0, SR_CTAID.X ;  /* 0x0000000000007919 */ /* 0x000e620000002500 */
[----:B------:R-:W4:Y:S01]  /*0090*/  LDCU UR6, c[0x0][0x368] ;  /* 0x00006d00ff0677ac */ /* 0x000f220008000800 */
[----:B------:R-:W4:Y:S01]  /*00a0*/  S2R R8, SR_TID.Z ;  /* 0x0000000000087919 */ /* 0x000f220000002300 */
[----:B------:R-:W4:Y:S01]  /*00b0*/  S2R R7, SR_CTAID.Z ;  /* 0x0000000000077919 */ /* 0x000f220000002700 */
[----:B0-----:R-:W-:-:S05]  /*00c0*/  IMAD R5, R2, UR5, R5 ;  /* 0x0000000502057c24 */ /* 0x001fca000f8e0205 */
[----:B---3--:R-:W-:Y:S01]  /*00d0*/  ISETP.GE.AND P0, PT, R5, UR9, PT ;  /* 0x0000000905007c0c */ /* 0x008fe2000bf06270 */
[----:B-1----:R-:W-:-:S05]  /*00e0*/  IMAD R3, R0, UR4, R3 ;  /* 0x0000000400037c24 */ /* 0x002fca000f8e0203 */
[----:B--2---:R-:W-:Y:S01]  /*00f0*/  ISETP.GE.OR P0, PT, R3, R6, P0 ;  /* 0x000000060300720c */ /* 0x004fe20000706670 */
[----:B----4-:R-:W-:-:S05]  /*0100*/  IMAD R8, R7, UR6, R8 ;  /* 0x0000000607087c24 */ /* 0x010fca000f8e0208 */
[----:B------:R-:W-:-:S13]  /*0110*/  ISETP.GE.OR P0, PT, R8, UR8, P0 ;  /* 0x0000000808007c0c */ /* 0x000fda0008706670 */
[----:B------:R-:W-:Y:S05]  /*0120*/  @P0 EXIT ;  /* 0x000000000000094d */ /* 0x000fea0003800000 */
[----:B------:R-:W0:Y:S01]  /*0130*/  LDC.64 R12, c[0x0][0x380] ;  /* 0x0000e000ff0c7b82 */ /* 0x000e220000000a00 */
[----:B------:R-:W-:Y:S01]  /*0140*/  UIADD3 UR4, UPT, UPT, UR9, 0x2, URZ ;  /* 0x0000000209047890 */ /* 0x000fe2000fffe0ff */
[----:B------:R-:W-:Y:S01]  /*0150*/  IADD3 R10, PT, PT, R6, 0x2, RZ ;  /* 0x00000002060a7810 */ /* 0x000fe20007ffe0ff */
[----:B------:R-:W1:Y:S04]  /*0160*/  LDCU.64 UR6, c[0x0][0x358] ;  /* 0x00006b00ff0677ac */ /* 0x000e680008000a00 */
[----:B------:R-:W-:Y:S01]  /*0170*/  IMAD R2, R8, UR4, R5 ;  /* 0x0000000408027c24 */ /* 0x000fe2000f8e0205 */
[----:B------:R-:W2:Y:S03]  /*0180*/  LDCU.64 UR10, c[0x3][0x38] ;  /* 0x00c00700ff0a77ac */ /* 0x000ea60008000a00 */
[----:B------:R-:W-:Y:S01]  /*0190*/  IMAD R25, R10, R2, R3 ;  /* 0x000000020a197224 */ /* 0x000fe200078e0203 */
[----:B------:R-:W3:Y:S01]  /*01a0*/  LDCU.128 UR12, c[0x3][0x40] ;  /* 0x00c00800ff0c77ac */ /* 0x000ee20008000c00 */
[----:B------:R-:W4:Y:S02]  /*01b0*/  LDCU.128 UR16, c[0x3][0x50] ;  /* 0x00c00a00ff1077ac */ /* 0x000f240008000c00 */
[----:B0-----:R-:W-:-:S05]  /*01c0*/  IMAD.WIDE R24, R25, 0x4, R12 ;  /* 0x0000000419187825 */ /* 0x001fca00078e020c */
[----:B-1----:R-:W2:Y:S04]  /*01d0*/  LDG.E R0, desc[UR6][R24.64] ;  /* 0x0000000618007981 */ /* 0x002ea8000c1e1900 */
[----:B------:R-:W5:Y:S01]  /*01e0*/  LDG.E R23, desc[UR6][R24.64+0x4] ;  /* 0x0000040618177981 */ /* 0x000f62000c1e1900 */
[----:B------:R-:W-:-:S03]  /*01f0*/  IMAD.WIDE R16, R10, 0x4, R24 ;  /* 0x000000040a107825 */ /* 0x000fc600078e0218 */
[----:B------:R-:W3:Y:S04]  /*0200*/  LDG.E R22, desc[UR6][R24.64+0x8] ;  /* 0x0000080618167981 */ /* 0x000ee8000c1e1900 */
[----:B------:R-:W4:Y:S04]  /*0210*/  LDG.E R19, desc[UR6][R16.64] ;  /* 0x0000000610137981 */ /* 0x000f28000c1e1900 */
[----:B------:R-:W4:Y:S04]  /*0220*/  LDG.E R18, desc[UR6][R16.64+0x4] ;  /* 0x0000040610127981 */ /* 0x000f28000c1e1900 */
[----:B------:R0:W4:Y:S01]  /*0230*/  LDG.E R11, desc[UR6][R16.64+0x8] ;  /* 0x00000806100b7981 */ /* 0x000122000c1e1900 */
[----:B------:R-:W-:-:S05]  /*0240*/  IMAD.WIDE R20, R10, 0x4, R16 ;  /* 0x000000040a147825 */ /* 0x000fca00078e0210 */
[----:B------:R-:W4:Y:S01]  /*0250*/  LDG.E R9, desc[UR6][R20.64] ;  /* 0x0000000614097981 */ /* 0x000f22000c1e1900 */
[----:B------:R-:W-:-:S03]  /*0260*/  IADD3 R26, PT, PT, R2, UR4, RZ ;  /* 0x00000004021a7c10 */ /* 0x000fc6000fffe0ff */
[----:B------:R-:W4:Y:S02]  /*0270*/  LDG.E R7, desc[UR6][R20.64+0x4] ;  /* 0x0000040614077981 */ /* 0x000f24000c1e1900 */
[----:B------:R-:W-:Y:S02]  /*0280*/  IMAD R15, R10, R26, R3 ;  /* 0x0000001a0a0f7224 */ /* 0x000fe400078e0203 */
[----:B------:R1:W4:Y:S02]  /*0290*/  LDG.E R2, desc[UR6][R20.64+0x8] ;  /* 0x0000080614027981 */ /* 0x000324000c1e1900 */
[----:B------:R-:W-:-:S05]  /*02a0*/  IMAD.WIDE R14, R15, 0x4, R12 ;  /* 0x000000040f0e7825 */ /* 0x000fca00078e020c */
[----:B------:R-:W4:Y:S01]  /*02b0*/  LDG.E R4, desc[UR6][R14.64] ;  /* 0x000000060e047981 */ /* 0x000f22000c1e1900 */
[----:B0-----:R-:W-:-:S03]  /*02c0*/  IMAD.WIDE R16, R10, 0x4, R14 ;  /* 0x000000040a107825 */ /* 0x001fc600078e020e */
[----:B------:R-:W4:Y:S04]  /*02d0*/  LDG.E R24, desc[UR6][R14.64+0x4] ;  /* 0x000004060e187981 */ /* 0x000f28000c1e1900 */
[----:B------:R5:W4:Y:S01]  /*02e0*/  LDG.E R28, desc[UR6][R14.64+0x8] ;  /* 0x000008060e1c7981 */ /* 0x000b22000c1e1900 */
[----:B------:R-:W-:Y:S01]  /*02f0*/  IADD3 R25, PT, PT, R26, UR4, RZ ;  /* 0x000000041a197c10 */ /* 0x000fe2000fffe0ff */
[C---:B-1----:R-:W-:Y:S01]  /*0300*/  IMAD.WIDE R20, R10.reuse, 0x4, R16 ;  /* 0x000000040a147825 */ /* 0x042fe200078e0210 */
[----:B------:R-:W0:Y:S01]  /*0310*/  LDCU UR4, c[0x3][0xa0] ;  /* 0x00c01400ff0477ac */ /* 0x000e220008000800 */
[----:B------:R-:W4:Y:S02]  /*0320*/  LDG.E R27, desc[UR6][R16.64] ;  /* 0x00000006101b7981 */ /* 0x000f24000c1e1900 */
[----:B------:R-:W-:-:S02]  /*0330*/  IMAD R29, R10, R25, R3 ;  /* 0x000000190a1d7224 */ /* 0x000fc400078e0203 */
[----:B------:R-:W4:Y:S02]  /*0340*/  LDG.E R26, desc[UR6][R16.64+0x4] ;  /* 0x00000406101a7981 */ /* 0x000f24000c1e1900 */
[----:B------:R-:W-:Y:S02]  /*0350*/  IMAD.WIDE R12, R29, 0x4, R12 ;  /* 0x000000041d0c7825 */ /* 0x000fe400078e020c */
[----:B------:R-:W4:Y:S04]  /*0360*/  LDG.E R25, desc[UR6][R16.64+0x8] ;  /* 0x0000080610197981 */ /* 0x000f28000c1e1900 */
[----:B------:R-:W4:Y:S04]  /*0370*/  LDG.E R17, desc[UR6][R12.64+0x4] ;  /* 0x000004060c117981 */ /* 0x000f28000c1e1900 */
[----:B------:R-:W4:Y:S01]  /*0380*/  LDG.E R16, desc[UR6][R12.64+0x8] ;  /* 0x000008060c107981 */ /* 0x000f22000c1e1900 */
[----:B--2---:R-:W-:-:S03]  /*0390*/  FFMA R29, R0, UR10, RZ ;  /* 0x0000000a001d7c23 */ /* 0x004fc600080000ff */
[----:B------:R-:W2:Y:S01]  /*03a0*/  LDG.E R0, desc[UR6][R20.64] ;  /* 0x0000000614007981 */ /* 0x000ea2000c1e1900 */
[----:B-----5:R-:W-:-:S03]  /*03b0*/  FFMA R15, R23, UR11, R29 ;  /* 0x0000000b170f7c23 */ /* 0x020fc6000800001d */
[----:B------:R-:W5:Y:S04]  /*03c0*/  LDG.E R23, desc[UR6][R20.64+0x4] ;  /* 0x0000040614177981 */ /* 0x000f68000c1e1900 */
[----:B------:R1:W5:Y:S01]  /*03d0*/  LDG.E R29, desc[UR6][R20.64+0x8] ;  /* 0x00000806141d7981 */ /* 0x000362000c1e1900 */
[----:B---3--:R-:W-:-:S03]  /*03e0*/  FFMA R14, R22, UR12, R15 ;  /* 0x0000000c160e7c23 */ /* 0x008fc6000800000f */
[----:B------:R3:W5:Y:S01]  /*03f0*/  LDG.E R22, desc[UR6][R12.64] ;  /* 0x000000060c167981 */ /* 0x000762000c1e1900 */
[----:B----4-:R-:W-:Y:S01]  /*0400*/  FFMA R19, R19, UR13, R14 ;  /* 0x0000000d13137c23 */ /* 0x010fe2000800000e */
[----:B------:R-:W-:-:S04]  /*0410*/  IMAD.WIDE R14, R10, 0x4, R12 ;  /* 0x000000040a0e7825 */ /* 0x000fc800078e020c */
[----:B------:R-:W-:Y:S02]  /*0420*/  FFMA R19, R18, UR14, R19 ;  /* 0x0000000e12137c23 */ /* 0x000fe40008000013 */
[----:B------:R-:W4:Y:S02]  /*0430*/  LDG.E R18, desc[UR6][R14.64] ;  /* 0x000000060e127981 */ /* 0x000f24000c1e1900 */
[----:B-1----:R-:W-:Y:S01]  /*0440*/  FFMA R21, R11, UR15, R19 ;  /* 0x0000000f0b157c23 */ /* 0x002fe20008000013 */
[----:B------:R-:W-:Y:S01]  /*0450*/  IMAD.WIDE R10, R10, 0x4, R14 ;  /* 0x000000040a0a7825 */ /* 0x000fe200078e020e */
[----:B------:R-:W4:Y:S01]  /*0460*/  LDG.E R19, desc[UR6][R14.64+0x4] ;  /* 0x000004060e137981 */ /* 0x000f22000c1e1900 */
[----:B------:R-:W1:Y:S03]  /*0470*/  LDCU.128 UR12, c[0x3][0x60] ;  /* 0x00c00c00ff0c77ac */ /* 0x000e660008000c00 */
[----:B------:R-:W4:Y:S01]  /*0480*/  LDG.E R20, desc[UR6][R14.64+0x8] ;  /* 0x000008060e147981 */ /* 0x000f22000c1e1900 */
[----:B---3--:R-:W-:-:S03]  /*0490*/  FFMA R13, R9, UR16, R21 ;  /* 0x00000010090d7c23 */ /* 0x008fc60008000015 */
[----:B------:R-:W3:Y:S04]  /*04a0*/  LDG.E R12, desc[UR6][R10.64] ;  /* 0x000000060a0c7981 */ /* 0x000ee8000c1e1900 */
[----:B------:R-:W3:Y:S04]  /*04b0*/  LDG.E R21, desc[UR6][R10.64+0x4] ;  /* 0x000004060a157981 */ /* 0x000ee8000c1e1900 */
[----:B------:R0:W3:Y:S01]  /*04c0*/  LDG.E R9, desc[UR6][R10.64+0x8] ;  /* 0x000008060a097981 */ /* 0x0000e2000c1e1900 */
[----:B------:R-:W-:-:S04]  /*04d0*/  FFMA R7, R7, UR17, R13 ;  /* 0x0000001107077c23 */ /* 0x000fc8000800000d */
[----:B------:R-:W-:-:S04]  /*04e0*/  FFMA R7, R2, UR18, R7 ;  /* 0x0000001202077c23 */ /* 0x000fc80008000007 */
[----:B------:R-:W-:Y:S01]  /*04f0*/  FFMA R7, R4, UR19, R7 ;  /* 0x0000001304077c23 */ /* 0x000fe20008000007 */
[----:B------:R-:W1:Y:S01]  /*0500*/  LDCU.128 UR16, c[0x3][0x70] ;  /* 0x00c00e00ff1077ac */ /* 0x000e620008000c00 */
[----:B0-----:R-:W0:Y:S02]  /*0510*/  LDC.64 R10, c[0x0][0x388] ;  /* 0x0000e200ff0a7b82 */ /* 0x001e240000000a00 */
[----:B-1----:R-:W-:-:S04]  /*0520*/  FFMA R7, R24, UR12, R7 ;  /* 0x0000000c18077c23 */ /* 0x002fc80008000007 */
[----:B------:R-:W-:-:S04]  /*0530*/  FFMA R28, R28, UR13, R7 ;  /* 0x0000000d1c1c7c23 */ /* 0x000fc80008000007 */
[----:B------:R-:W-:-:S04]  /*0540*/  FFMA R27, R27, UR14, R28 ;  /* 0x0000000e1b1b7c23 */ /* 0x000fc8000800001c */
[----:B------:R-:W-:Y:S01]  /*0550*/  FFMA R26, R26, UR15, R27 ;  /* 0x0000000f1a1a7c23 */ /* 0x000fe2000800001b */
[----:B------:R-:W1:Y:S03]  /*0560*/  LDCU.128 UR12, c[0x3][0x80] ;  /* 0x00c01000ff0c77ac */ /* 0x000e660008000c00 */
[----:B------:R-:W-:Y:S01]  /*0570*/  FFMA R25, R25, UR16, R26 ;  /* 0x0000001019197c23 */ /* 0x000fe2000800001a */
[----:B------:R-:W-:-:S04]  /*0580*/  IMAD R5, R8, UR9, R5 ;  /* 0x0000000908057c24 */ /* 0x000fc8000f8e0205 */
[----:B------:R-:W-:-:S04]  /*0590*/  IMAD R5, R5, R6, R3 ;  /* 0x0000000605057224 */ /* 0x000fc800078e0203 */
[----:B0-----:R-:W-:-:S04]  /*05a0*/  IMAD.WIDE R10, R5, 0x4, R10 ;  /* 0x00000004050a7825 */ /* 0x001fc800078e020a */
[----:B--2---:R-:W-:-:S04]  /*05b0*/  FFMA R0, R0, UR17, R25 ;  /* 0x0000001100007c23 */ /* 0x004fc80008000019 */
[----:B-----5:R-:W-:-:S04]  /*05c0*/  FFMA R0, R23, UR18, R0 ;  /* 0x0000001217007c23 */ /* 0x020fc80008000000 */
[----:B------:R-:W-:Y:S01]  /*05d0*/  FFMA R29, R29, UR19, R0 ;  /* 0x000000131d1d7c23 */ /* 0x000fe20008000000 */
[----:B------:R-:W0:Y:S03]  /*05e0*/  LDCU.128 UR16, c[0x3][0x90] ;  /* 0x00c01200ff1077ac */ /* 0x000e260008000c00 */
[----:B-1----:R-:W-:-:S04]  /*05f0*/  FFMA R22, R22, UR12, R29 ;  /* 0x0000000c16167c23 */ /* 0x002fc8000800001d */
[----:B------:R-:W-:-:S04]  /*0600*/  FFMA R17, R17, UR13, R22 ;  /* 0x0000000d11117c23 */ /* 0x000fc80008000016 */
[----:B------:R-:W-:-:S04]  /*0610*/  FFMA R17, R16, UR14, R17 ;  /* 0x0000000e10117c23 */ /* 0x000fc80008000011 */
[----:B----4-:R-:W-:-:S04]  /*0620*/  FFMA R18, R18, UR15, R17 ;  /* 0x0000000f12127c23 */ /* 0x010fc80008000011 */
[----:B0-----:R-:W-:-:S04]  /*0630*/  FFMA R19, R19, UR16, R18 ;  /* 0x0000001013137c23 */ /* 0x001fc80008000012 */
[----:B------:R-:W-:-:S04]  /*0640*/  FFMA R19, R20, UR17, R19 ;  /* 0x0000001114137c23 */ /* 0x000fc80008000013 */
[----:B---3--:R-:W-:-:S04]  /*0650*/  FFMA R12, R12, UR18, R19 ;  /* 0x000000120c0c7c23 */ /* 0x008fc80008000013 */
[----:B------:R-:W-:-:S04]  /*0660*/  FFMA R12, R21, UR19, R12 ;  /* 0x00000013150c7c23 */ /* 0x000fc8000800000c */
[----:B------:R-:W-:-:S05]  /*0670*/  FFMA R9, R9, UR4, R12 ;  /* 0x0000000409097c23 */ /* 0x000fca000800000c */
[----:B------:R-:W-:Y:S01]  /*0680*/  STG.E desc[UR6][R10.64], R9 ;  /* 0x000000090a007986 */ /* 0x000fe2000c101906 */
[----:B------:R-:W-:Y:S05]  /*0690*/  EXIT ;  /* 0x000000000000794d */ /* 0x000fea0003800000 */
.L_x_0:
[----:B------:R-:W-:-:S00]  /*06a0*/  BRA `(.L_x_0) ;  /* 0xfffffffc00fc7947 */ /* 0x000fc0000383ffff */
[----:B------:R-:W-:-:S00]  /*06b0*/  NOP ;  /* 0x0000000000007918 */ /* 0x000fc00000000000 */
        /* <DEDUP_REMOVED lines=12> */
.L_x_3:


//--------------------- .text._Z6Conv2DPKfPfii    --------------------------
	.section	.text._Z6Conv2DPKfPfii,"ax",@progbits
	.align	128
        .global         _Z6Conv2DPKfPfii
        .type           _Z6Conv2DPKfPfii,@function
        .size           _Z6Conv2DPKfPfii,(.L_x_4 - _Z6Conv2DPKfPfii)
        .other          _Z6Conv2DPKfPfii,@"STO_CUDA_ENTRY STV_DEFAULT"
_Z6Conv2DPKfPfii:
.text._Z6Conv2DPKfPfii:
[----:B------:R-:W-:Y:S01]  /*0000*/  LDC R1, c[0x0][0x37c] ;  /* 0x0000df00ff017b82 */ /* 0x000fe20000000800 */
[----:B------:R-:W0:Y:S01]  /*0010*/  S2R R6, SR_TID.Y ;  /* 0x0000000000067919 */ /* 0x000e220000002200 */
[----:B------:R-:W1:Y:S06]  /*0020*/  LDCU UR4, c[0x0][0x360] ;  /* 0x00006c00ff0477ac */ /* 0x000e6c0008000800 */
[----:B------:R-:W2:Y:S01]  /*0030*/  LDC.64 R2, c[0x0][0x390] ;  /* 0x0000e400ff027b82 */ /* 0x000ea20000000a00 */
[----:B------:R-:W0:Y:S01]  /*0040*/  S2R R5, SR_CTAID.Y ;  /* 0x0000000000057919 */ /* 0x000e220000002600 */
[----:B------:R-:W0:Y:S01]  /*0050*/  LDCU UR5, c[0x0][0x364] ;  /* 0x00006c80ff0577ac */ /* 0x000e220008000800 */
[----:B------:R-:W1:Y:S01]  /*0060*/  S2R R7, SR_TID.X ;  /* 0x0000000000077919 */ /* 0x000e620000002100 */
[----:B------:R-:W1:Y:S01]  /*0070*/  S2R R0, SR_CTAID.X ;  /* 0x0000000000007919 */ /* 0x000e620000002500 */
[----:B0-----:R-:W-:-:S05]  /*0080*/  IMAD R6, R5, UR5, R6 ;  /* 0x0000000505067c24 */ /* 0x001fca000f8e0206 */
[----:B--2---:R-:W-:Y:S01]  /*0090*/  ISETP.GE.AND P0, PT, R6, R2, PT ;  /* 0x000000020600720c */ /* 0x004fe20003f06270 */
[----:B-1----:R-:W-:-:S05]  /*00a0*/  IMAD R7, R0, UR4, R7 ;  /* 0x0000000400077c24 */ /* 0x002fca000f8e0207 */
[----:B------:R-:W-:-:S13]  /*00b0*/  ISETP.GE.OR P0, PT, R7, R3, P0 ;  /* 0x000000030700720c */ /* 0x000fda0000706670 */
[----:B------:R-:W-:Y:S05]  /*00c0*/  @P0 EXIT ;  /* 0x000000000000094d */ /* 0x000fea0003800000 */
[----:B------:R-:W0:Y:S01]  /*00d0*/  LDC.64 R4, c[0x0][0x380] ;  /* 0x0000e000ff047b82 */ /* 0x000e220000000a00 */
[----:B------:R-:W1:Y:S01]  /*00e0*/  LDCU.64 UR4, c[0x0][0x358] ;  /* 0x00006b00ff0477ac */ /* 0x000e620008000a00 */
[----:B------:R-:W-:Y:S01]  /*00f0*/  IADD3 R11, PT, PT, R3, 0x2, RZ ;  /* 0x00000002030b7810 */ /* 0x000fe20007ffe0ff */
[----:B------:R-:W2:Y:S04]  /*0100*/  LDCU UR6, c[0x3][0x14] ;  /* 0x00c00280ff0677ac */ /* 0x000ea80008000800 */
[----:B------:R-:W-:Y:S01]  /*0110*/  IMAD R9, R6, R11, R7 ;  /* 0x0000000b06097224 */ /* 0x000fe200078e0207 */
[----:B------:R-:W3:Y:S01]  /*0120*/  LDCU.64 UR8, c[0x3][0x18] ;  /* 0x00c00300ff0877ac */ /* 0x000ee20008000a00 */
[----:B------:R-:W4:Y:S02]  /*0130*/  LDCU.128 UR12, c[0x3][0x20] ;  /* 0x00c00400ff0c77ac */ /* 0x000f240008000c00 */
[----:B0-----:R-:W-:-:S05]  /*0140*/  IMAD.WIDE R4, R9, 0x4, R4 ;  /* 0x0000000409047825 */ /* 0x001fca00078e0204 */
[----:B-1----:R-:W2:Y:S01]  /*0150*/  LDG.E R0, desc[UR4][R4.64] ;  /* 0x0000000404007981 */ /* 0x002ea2000c1e1900 */
[----:B------:R-:W-:-:S03]  /*0160*/  IMAD.WIDE R8, R11, 0x4, R4 ;  /* 0x000000040b087825 */ /* 0x000fc600078e0204 */
[----:B------:R-:W3:Y:S04]  /*0170*/  LDG.E R13, desc[UR4][R4.64+0x4] ;  /* 0x00000404040d7981 */ /* 0x000ee8000c1e1900 */
[----:B------:R0:W5:Y:S04]  /*0180*/  LDG.E R15, desc[UR4][R4.64+0x8] ;  /* 0x00000804040f7981 */ /* 0x000168000c1e1900 */
[----:B------:R-:W4:Y:S01]  /*0190*/  LDG.E R17, desc[UR4][R8.64] ;  /* 0x0000000408117981 */ /* 0x000f22000c1e1900 */
[----:B------:R-:W-:-:S03]  /*01a0*/  IMAD.WIDE R10, R11, 0x4, R8 ;  /* 0x000000040b0a7825 */ /* 0x000fc600078e0208 */
[----:B------:R-:W4:Y:S01]  /*01b0*/  LDG.E R19, desc[UR4][R8.64+0x4] ;  /* 0x0000040408137981 */ /* 0x000f22000c1e1900 */
[----:B0-----:R-:W0:Y:S03]  /*01c0*/  LDC.64 R4, c[0x0][0x388] ;  /* 0x0000e200ff047b82 */ /* 0x001e260000000a00 */
[----:B------:R-:W4:Y:S04]  /*01d0*/  LDG.E R21, desc[UR4][R8.64+0x8] ;  /* 0x0000080408157981 */ /* 0x000f28000c1e1900 */
[----:B------:R-:W4:Y:S04]  /*01e0*/  LDG.E R23, desc[UR4][R10.64] ;  /* 0x000000040a177981 */ /* 0x000f28000c1e1900 */
[----:B------:R-:W4:Y:S04]  /*01f0*/  LDG.E R25, desc[UR4][R10.64+0x4] ;  /* 0x000004040a197981 */ /* 0x000f28000c1e1900 */
[----:B------:R-:W4:Y:S01]  /*0200*/  LDG.E R27, desc[UR4][R10.64+0x8] ;  /* 0x000008040a1b7981 */ /* 0x000f22000c1e1900 */
[----:B------:R-:W-:-:S04]  /*0210*/  IMAD R3, R6, R3, R7 ;  /* 0x0000000306037224 */ /* 0x000fc800078e0207 */
[----:B0-----:R-:W-:-:S04]  /*0220*/  IMAD.WIDE R4, R3, 0x4, R4 ;  /* 0x0000000403047825 */ /* 0x001fc800078e0204 */
[----:B--2---:R-:W-:Y:S01]  /*0230*/  FFMA R0, R0, UR6, RZ ;  /* 0x0000000600007c23 */ /* 0x004fe200080000ff */
[----:B------:R-:W0:Y:S03]  /*0240*/  LDCU.64 UR6, c[0x3][0x30] ;  /* 0x00c00600ff0677ac */ /* 0x000e260008000a00 */
[----:B---3--:R-:W-:-:S04]  /*0250*/  FFMA R0, R13, UR8, R0 ;  /* 0x000000080d007c23 */ /* 0x008fc80008000000 */
[----:B-----5:R-:W-:-:S04]  /*0260*/  FFMA R0, R15, UR9, R0 ;  /* 0x000000090f007c23 */ /* 0x020fc80008000000 */
[----:B----4-:R-:W-:-:S04]  /*0270*/  FFMA R0, R17, UR12, R0 ;  /* 0x0000000c11007c23 */ /* 0x010fc80008000000 */
[----:B------:R-:W-:-:S04]  /*0280*/  FFMA R0, R19, UR13, R0 ;  /* 0x0000000d13007c23 */ /* 0x000fc80008000000 */
[----:B------:R-:W-:-:S04]  /*0290*/  FFMA R0, R21, UR14, R0 ;  /* 0x0000000e15007c23 */ /* 0x000fc80008000000 */
[----:B------:R-:W-:-:S04]  /*02a0*/  FFMA R0, R23, UR15, R0 ;  /* 0x0000000f17007c23 */ /* 0x000fc80008000000 */
[----:B0-----:R-:W-:-:S04]  /*02b0*/  FFMA R0, R25, UR6, R0 ;  /* 0x0000000619007c23 */ /* 0x001fc80008000000 */
[----:B------:R-:W-:-:S05]  /*02c0*/  FFMA R27, R27, UR7, R0 ;  /* 0x000000071b1b7c23 */ /* 0x000fca0008000000 */
[----:B------:R-:W-:Y:S01]  /*02d0*/  STG.E desc[UR4][R4.64], R27 ;  /* 0x0000001b04007986 */ /* 0x000fe2000c101904 */
[----:B------:R-:W-:Y:S05]  /*02e0*/  EXIT ;  /* 0x000000000000794d */ /* 0x000fea0003800000 */
.L_x_1:
        /* <DEDUP_REMOVED lines=9> */
.L_x_4:


//--------------------- .text._Z6Conv1DPKfPfi     --------------------------
	.section	.text._Z6Conv1DPKfPfi,"ax",@progbits
	.align	128
        .global         _Z6Conv1DPKfPfi
        .type           _Z6Conv1DPKfPfi,@function
        .size           _Z6Conv1DPKfPfi,(.L_x_5 - _Z6Conv1DPKfPfi)
        .other          _Z6Conv1DPKfPfi,@"STO_CUDA_ENTRY STV_DEFAULT"
_Z6Conv1DPKfPfi:
.text._Z6Conv1DPKfPfi:
[----:B------:R-:W-:Y:S01]  /*0000*/  LDC R1, c[0x0][0x37c] ;  /* 0x0000df00ff017b82 */ /* 0x000fe20000000800 */
[----:B------:R-:W0:Y:S01]  /*0010*/  S2R R7, SR_TID.X ;  /* 0x0000000000077919 */ /* 0x000e220000002100 */
[----:B------:R-:W0:Y:S01]  /*0020*/  LDCU UR4, c[0x0][0x360] ;  /* 0x00006c00ff0477ac */ /* 0x000e220008000800 */
[----:B------:R-:W0:Y:S01]  /*0030*/  S2R R0, SR_CTAID.X ;  /* 0x0000000000007919 */ /* 0x000e220000002500 */
[----:B------:R-:W1:Y:S01]  /*0040*/  LDCU UR5, c[0x0][0x390] ;  /* 0x00007200ff0577ac */ /* 0x000e620008000800 */
[----:B0-----:R-:W-:-:S05]  /*0050*/  IMAD R7, R0, UR4, R7 ;  /* 0x0000000400077c24 */ /* 0x001fca000f8e0207 */
[----:B-1----:R-:W-:-:S13]  /*0060*/  ISETP.GE.AND P0, PT, R7, UR5, PT ;  /* 0x0000000507007c0c */ /* 0x002fda000bf06270 */
[----:B------:R-:W-:Y:S05]  /*0070*/  @P0 EXIT ;  /* 0x000000000000094d */ /* 0x000fea0003800000 */
[----:B------:R-:W0:Y:S01]  /*0080*/  LDC.64 R2, c[0x0][0x380] ;  /* 0x0000e000ff027b82 */ /* 0x000e220000000a00 */
[----:B------:R-:W1:Y:S01]  /*0090*/  LDCU.64 UR4, c[0x0][0x358] ;  /* 0x00006b00ff0477ac */ /* 0x000e620008000a00 */
[----:B------:R-:W2:Y:S06]  /*00a0*/  LDCU.128 UR8, c[0x3][URZ] ;  /* 0x00c00000ff0877ac */ /* 0x000eac0008000c00 */
[----:B------:R-:W3:Y:S01]  /*00b0*/  LDC.64 R4, c[0x0][0x388] ;  /* 0x0000e200ff047b82 */ /* 0x000ee20000000a00 */
[----:B------:R-:W4:Y:S01]  /*00c0*/  LDCU UR6, c[0x3][0x10] ;  /* 0x00c00200ff0677ac */ /* 0x000f220008000800 */
[----:B0-----:R-:W-:-:S05]  /*00d0*/  IMAD.WIDE R2, R7, 0x4, R2 ;  /* 0x0000000407027825 */ /* 0x001fca00078e0202 */
[----:B-1----:R-:W2:Y:S04]  /*00e0*/  LDG.E R0, desc[UR4][R2.64] ;  /* 0x0000000402007981 */ /* 0x002ea8000c1e1900 */
[----:B------:R-:W5:Y:S04]  /*00f0*/  LDG.E R6, desc[UR4][R2.64+0x4] ;  /* 0x0000040402067981 */ /* 0x000f68000c1e1900 */
[----:B------:R-:W4:Y:S04]  /*0100*/  LDG.E R8, desc[UR4][R2.64+0x8] ;  /* 0x0000080402087981 */ /* 0x000f28000c1e1900 */
[----:B------:R-:W4:Y:S04]  /*0110*/  LDG.E R10, desc[UR4][R2.64+0xc] ;  /* 0x00000c04020a7981 */ /* 0x000f28000c1e1900 */
[----:B------:R3:W4:Y:S02]  /*0120*/  LDG.E R12, desc[UR4][R2.64+0x10] ;  /* 0x00001004020c7981 */ /* 0x000724000c1e1900 */
[----:B---3--:R-:W-:-:S04]  /*0130*/  IMAD.WIDE R2, R7, 0x4, R4 ;  /* 0x0000000407027825 */ /* 0x008fc800078e0204 */
[----:B--2---:R-:W-:Y:S01]  /*0140*/  FMUL R0, R0, UR8 ;  /* 0x0000000800007c20 */ /* 0x004fe20008400000 */
[----:B-----5:R-:W-:Y:S01]  /*0150*/  FMUL R9, R6, UR9 ;  /* 0x0000000906097c20 */ /* 0x020fe20008400000 */
[----:B----4-:R-:W-:-:S04]  /*0160*/  FMUL R11, R8, UR10 ;  /* 0x0000000a080b7c20 */ /* 0x010fc80008400000 */
[----:B------:R-:W-:Y:S01]  /*0170*/  FMNMX3 R0, R0, -INF , R9, !PT ;  /* 0xff80000000007876 */ /* 0x000fe20007800009 */
[----:B------:R-:W-:Y:S01]  /*0180*/  FMUL R10, R10, UR11 ;  /* 0x0000000b0a0a7c20 */ /* 0x000fe20008400000 */
[----:B------:R-:W-:-:S04]  /*0190*/  FMUL R9, R12, UR6 ;  /* 0x000000060c097c20 */ /* 0x000fc80008400000 */
[----:B------:R-:W-:-:S04]  /*01a0*/  FMNMX3 R0, R0, R11, R10, !PT ;  /* 0x0000000b00007276 */ /* 0x000fc8000780000a */
[----:B------:R-:W-:-:S05]  /*01b0*/  FMNMX R9, R0, R9, !PT ;  /* 0x0000000900097209 */ /* 0x000fca0007800000 */
[----:B------:R-:W-:Y:S01]  /*01c0*/  STG.E desc[UR4][R2.64], R9 ;  /* 0x0000000902007986 */ /* 0x000fe2000c101904 */
[----:B------:R-:W-:Y:S05]  /*01d0*/  EXIT ;  /* 0x000000000000794d */ /* 0x000fea0003800000 */
.L_x_2:
        /* <DEDUP_REMOVED lines=10> */
.L_x_5:


//--------------------- .nv.shared.reserved.0     --------------------------
	.section	.nv.shared.reserved.0,"aw",@nobits
	.weak		__nv_reservedSMEM_offset_0_alias
	.size		__nv_reservedSMEM_offset_0_alias, 0, 64
	.other		__nv_reservedSMEM_offset_0_alias,@"STO_CUDA_RESERVED_SHARED STV_DEFAULT"
__nv_reservedSMEM_offset_0_alias:
	.zero		0
	.zero		64


//--------------------- .nv.constant0._Z6Conv3DPKfPfiii --------------------------
	.section	.nv.constant0._Z6Conv3DPKfPfiii,"a",@progbits
	.sectionflags	@""
	.align	4
.nv.constant0._Z6Conv3DPKfPfiii:
	.zero		924


//--------------------- .nv.constant0._Z6Conv2DPKfPfii --------------------------
	.section	.nv.constant0._Z6Conv2DPKfPfii,"a",@progbits
	.sectionflags	@""
	.align	4
.nv.constant0._Z6Conv2DPKfPfii:
	.zero		920


//--------------------- .nv.constant0._Z6Conv1DPKfPfi --------------------------
	.section	.nv.constant0._Z6Conv1DPKfPfi,"a",@progbits
	.sectionflags	@""
	.align	4
.nv.constant0._Z6Conv1DPKfPfi:
	.zero		916


//--------------------- SYMBOLS --------------------------

	.type		.nv.reservedSmem.offset0,@object
	.size		.nv.reservedSmem.offset0,0x4
